	.headerflags	@"EF_CUDA_TEXMODE_UNIFIED EF_CUDA_64BIT_ADDRESS EF_CUDA_ACCELERATORS EF_CUDA_SM90 EF_CUDA_VIRTUAL_SM(EF_CUDA_SM90)"
	.elftype	@"ET_EXEC"


//--------------------- .nv.info                  --------------------------
	.section	.nv.info,"",@"SHT_CUDA_INFO"
	.align	4


	//----- nvinfo : EIATTR_REGCOUNT
	.align		4
        /*0000*/ 	.byte	0x04, 0x2f
        /*0002*/ 	.short	(.L_1 - .L_0)
	.align		4
.L_0:
        /*0004*/ 	.word	index@(triton_poi_fused_6)
        /*0008*/ 	.word	0x0000001e


	//----- nvinfo : EIATTR_MIN_STACK_SIZE
	.align		4
.L_1:
        /*000c*/ 	.byte	0x04, 0x12
        /*000e*/ 	.short	(.L_3 - .L_2)
	.align		4
.L_2:
        /*0010*/ 	.word	index@(triton_poi_fused_6)
        /*0014*/ 	.word	0x00000000


	//----- nvinfo : EIATTR_FRAME_SIZE
	.align		4
.L_3:
        /*0018*/ 	.byte	0x04, 0x11
        /*001a*/ 	.short	(.L_5 - .L_4)
	.align		4
.L_4:
        /*001c*/ 	.word	index@(triton_poi_fused_6)
        /*0020*/ 	.word	0x00000000


	//----- nvinfo : EIATTR_MIN_STACK_SIZE
	.align		4
.L_5:
        /*0024*/ 	.byte	0x04, 0x12
        /*0026*/ 	.short	(.L_7 - .L_6)
	.align		4
.L_6:
        /*0028*/ 	.word	index@(triton_poi_fused_6)
        /*002c*/ 	.word	0x00000000
.L_7:


//--------------------- .nv.info.triton_poi_fused_6 --------------------------
	.section	.nv.info.triton_poi_fused_6,"",@"SHT_CUDA_INFO"
	.sectionflags	@""
	.align	4


	//----- nvinfo : EIATTR_CUDA_API_VERSION
	.align		4
        /*0000*/ 	.byte	0x04, 0x37
        /*0002*/ 	.short	(.L_9 - .L_8)
.L_8:
        /*0004*/ 	.word	0x0000007c


	//----- nvinfo : EIATTR_KPARAM_INFO
	.align		4
.L_9:
        /*0008*/ 	.byte	0x04, 0x17
        /*000a*/ 	.short	(.L_11 - .L_10)
.L_10:
        /*000c*/ 	.word	0x00000000
        /*0010*/ 	.short	0x0003
        /*0012*/ 	.short	0x0014
        /*0014*/ 	.byte	0x00, 0xf0, 0x11, 0x00


	//----- nvinfo : EIATTR_KPARAM_INFO
	.align		4
.L_11:
        /*0018*/ 	.byte	0x04, 0x17
        /*001a*/ 	.short	(.L_13 - .L_12)
.L_12:
        /*001c*/ 	.word	0x00000000
        /*0020*/ 	.short	0x0002
        /*0022*/ 	.short	0x0010
        /*0024*/ 	.byte	0x00, 0xf0, 0x11, 0x00


	//----- nvinfo : EIATTR_KPARAM_INFO
	.align		4
.L_13:
        /*0028*/ 	.byte	0x04, 0x17
        /*002a*/ 	.short	(.L_15 - .L_14)
.L_14:
        /*002c*/ 	.word	0x00000000
        /*0030*/ 	.short	0x0001
        /*0032*/ 	.short	0x0008
        /*0034*/ 	.byte	0x00, 0xf4, 0x21, 0x00


	//----- nvinfo : EIATTR_KPARAM_INFO
	.align		4
.L_15:
        /*0038*/ 	.byte	0x04, 0x17
        /*003a*/ 	.short	(.L_17 - .L_16)
.L_16:
        /*003c*/ 	.word	0x00000000
        /*0040*/ 	.short	0x0000
        /*0042*/ 	.short	0x0000
        /*0044*/ 	.byte	0x00, 0xf4, 0x21, 0x00


	//----- nvinfo : EIATTR_SPARSE_MMA_MASK
	.align		4
.L_17:
        /*0048*/ 	.byte	0x03, 0x50
        /*004a*/ 	.short	0x0000


	//----- nvinfo : EIATTR_MAXREG_COUNT
	.align		4
        /*004c*/ 	.byte	0x03, 0x1b
        /*004e*/ 	.short	0x00ff


	//----- nvinfo : EIATTR_EXIT_INSTR_OFFSETS
	.align		4
        /*0050*/ 	.byte	0x04, 0x1c
        /*0052*/ 	.short	(.L_19 - .L_18)


	//   ....[0]....
.L_18:
        /*0054*/ 	.word	0x000006d0


	//   ....[1]....
        /*0058*/ 	.word	0x00000720


	//----- nvinfo : EIATTR_REQNTID
	.align		4
.L_19:
        /*005c*/ 	.byte	0x04, 0x10
        /*005e*/ 	.short	(.L_21 - .L_20)
.L_20:
        /*0060*/ 	.word	0x00000080
        /*0064*/ 	.word	0x00000001
        /*0068*/ 	.word	0x00000001


	//----- nvinfo : EIATTR_CBANK_PARAM_SIZE
	.align		4
.L_21:
        /*006c*/ 	.byte	0x03, 0x19
        /*006e*/ 	.short	0x0018


	//----- nvinfo : EIATTR_PARAM_CBANK
	.align		4
        /*0070*/ 	.byte	0x04, 0x0a
        /*0072*/ 	.short	(.L_23 - .L_22)
	.align		4
.L_22:
        /*0074*/ 	.word	index@(.nv.constant0.triton_poi_fused_6)
        /*0078*/ 	.short	0x0210
        /*007a*/ 	.short	0x0018


	//----- nvinfo : EIATTR_SW_WAR
	.align		4
.L_23:
        /*007c*/ 	.byte	0x04, 0x36
        /*007e*/ 	.short	(.L_25 - .L_24)
.L_24:
        /*0080*/ 	.word	0x00000008
.L_25:


//--------------------- .nv.callgraph             --------------------------
	.section	.nv.callgraph,"",@"SHT_CUDA_CALLGRAPH"
	.align	4
	.sectionentsize	8
	.align		4
        /*0000*/ 	.word	0x00000000
	.align		4
        /*0004*/ 	.word	0xffffffff
	.align		4
        /*0008*/ 	.word	0x00000000
	.align		4
        /*000c*/ 	.word	0xfffffffe
	.align		4
        /*0010*/ 	.word	0x00000000
	.align		4
        /*0014*/ 	.word	0xfffffffd
	.align		4
        /*0018*/ 	.word	0x00000000
	.align		4
        /*001c*/ 	.word	0xfffffffc


//--------------------- .text.triton_poi_fused_6  --------------------------
	.section	.text.triton_poi_fused_6,"ax",@progbits
	.sectionflags	@"SHF_BARRIERS=1"
	.align	128
        .global         triton_poi_fused_6
        .type           triton_poi_fused_6,@function
        .size           triton_poi_fused_6,(.L_x_1 - triton_poi_fused_6)
        .other          triton_poi_fused_6,@"STO_CUDA_ENTRY STV_DEFAULT"
triton_poi_fused_6:
.text.triton_poi_fused_6:
[----:B------:R-:W0:Y:S01]  /*0000*/  LDC R1, c[0x0][0x28] ;  /* 0x00000a00ff017b82 */ /* 0x000e220000000800 */
[----:B------:R-:W1:Y:S07]  /*0010*/  S2R R19, SR_CTAID.Z ;  /* 0x0000000000137919 */ /* 0x000e6e0000002700 */
[----:B------:R-:W1:Y:S01]  /*0020*/  S2UR UR4, SR_CTAID.Y ;  /* 0x00000000000479c3 */ /* 0x000e620000002600 */
[----:B------:R-:W-:Y:S01]  /*0030*/  IMAD.MOV.U32 R14, RZ, RZ, RZ ;  /* 0x000000ffff0e7224 */ /* 0x000fe200078e00ff */
[----:B------:R-:W-:Y:S01]  /*0040*/  ULDC.64 UR6, c[0x0][0x208] ;  /* 0x0000820000067ab9 */ /* 0x000fe20000000a00 */
[----:B------:R-:W2:Y:S01]  /*0050*/  S2R R15, SR_CTAID.X ;  /* 0x00000000000f7919 */ /* 0x000ea20000002500 */
[----:B------:R-:W3:Y:S04]  /*0060*/  S2R R18, SR_TID.X ;  /* 0x0000000000127919 */ /* 0x000ee80000002100 */
[----:B------:R-:W1:Y:S08]  /*0070*/  LDC R0, c[0x0][0x10] ;  /* 0x00000400ff007b82 */ /* 0x000e700000000800 */
[----:B------:R-:W4:Y:S01]  /*0080*/  LDC.64 R16, c[0x0][0x210] ;  /* 0x00008400ff107b82 */ /* 0x000f220000000a00 */
[----:B-1----:R-:W-:-:S02]  /*0090*/  IMAD R19, R19, R0, UR4 ;  /* 0x0000000413137e24 */ /* 0x002fc4000f8e0200 */
[----:B--2---:R-:W-:Y:S02]  /*00a0*/  IMAD.SHL.U32 R15, R15, 0x10, RZ ;  /* 0x000000100f0f7824 */ /* 0x004fe400078e00ff */
[----:B------:R-:W-:Y:S01]  /*00b0*/  IMAD.SHL.U32 R19, R19, 0x40, RZ ;  /* 0x0000004013137824 */ /* 0x000fe200078e00ff */
[----:B---3--:R-:W-:Y:S02]  /*00c0*/  SHF.R.U32.HI R0, RZ, 0x4, R18 ;  /* 0x00000004ff007819 */ /* 0x008fe40000011612 */
[----:B------:R-:W-:Y:S02]  /*00d0*/  LOP3.LUT R4, R15, 0xf, R18, 0xf8, !PT ;  /* 0x0000000f0f047812 */ /* 0x000fe400078ef812 */
[----:B------:R-:W-:Y:S02]  /*00e0*/  SGXT.U32 R0, R0, 0x3 ;  /* 0x000000030000781a */ /* 0x000fe40000000000 */
[----:B------:R-:W-:Y:S02]  /*00f0*/  ISETP.GE.AND P0, PT, R4, 0x9, PT ;  /* 0x000000090400780c */ /* 0x000fe40003f06270 */
[----:B------:R-:W-:-:S02]  /*0100*/  LOP3.LUT R3, R19, 0x8, R0, 0xfe, !PT ;  /* 0x0000000813037812 */ /* 0x000fc400078efe00 */
[----:B------:R-:W-:Y:S02]  /*0110*/  LOP3.LUT R2, R19, R0, RZ, 0xfc, !PT ;  /* 0x0000000013027212 */ /* 0x000fe400078efcff */
[C---:B------:R-:W-:Y:S01]  /*0120*/  ISETP.LT.AND P2, PT, R3.reuse, 0x100000, !P0 ;  /* 0x001000000300780c */ /* 0x040fe20004741270 */
[--C-:B------:R-:W-:Y:S01]  /*0130*/  IMAD R3, R3, 0x9, R4.reuse ;  /* 0x0000000903037824 */ /* 0x100fe200078e0204 */
[----:B------:R-:W-:Y:S01]  /*0140*/  LOP3.LUT R6, R19, 0x10, R0, 0xfe, !PT ;  /* 0x0000001013067812 */ /* 0x000fe200078efe00 */
[C---:B------:R-:W-:Y:S01]  /*0150*/  IMAD R5, R2.reuse, 0x9, R4 ;  /* 0x0000000902057824 */ /* 0x040fe200078e0204 */
[----:B------:R-:W-:Y:S02]  /*0160*/  LOP3.LUT R7, R19, 0x18, R0, 0xfe, !PT ;  /* 0x0000001813077812 */ /* 0x000fe400078efe00 */
[----:B------:R-:W-:Y:S01]  /*0170*/  ISETP.LT.AND P1, PT, R2, 0x100000, !P0 ;  /* 0x001000000200780c */ /* 0x000fe20004721270 */
[----:B----4-:R-:W-:Y:S01]  /*0180*/  IMAD.WIDE R2, R3, 0x4, R16 ;  /* 0x0000000403027825 */ /* 0x010fe200078e0210 */
[----:B------:R-:W-:-:S02]  /*0190*/  ISETP.LT.AND P6, PT, R6, 0x100000, !P0 ;  /* 0x001000000600780c */ /* 0x000fc400047c1270 */
[----:B------:R-:W-:Y:S02]  /*01a0*/  LOP3.LUT R8, R19, 0x20, R0, 0xfe, !PT ;  /* 0x0000002013087812 */ /* 0x000fe400078efe00 */
[----:B------:R-:W-:Y:S01]  /*01b0*/  ISETP.LT.AND P5, PT, R7, 0x100000, !P0 ;  /* 0x001000000700780c */ /* 0x000fe200047a1270 */
[----:B------:R1:W2:Y:S01]  /*01c0*/  @P2 LDG.E.EL R14, desc[UR6][R2.64] ;  /* 0x00000006020e2981 */ /* 0x0002a2000c2e1900 */
[----:B------:R-:W-:Y:S02]  /*01d0*/  LOP3.LUT R4, R19, 0x28, R0, 0xfe, !PT ;  /* 0x0000002813047812 */ /* 0x000fe400078efe00 */
[----:B------:R-:W-:Y:S02]  /*01e0*/  LOP3.LUT R6, R19, 0x30, R0, 0xfe, !PT ;  /* 0x0000003013067812 */ /* 0x000fe400078efe00 */
[----:B------:R-:W-:Y:S02]  /*01f0*/  LOP3.LUT R7, R19, 0x38, R0, 0xfe, !PT ;  /* 0x0000003813077812 */ /* 0x000fe400078efe00 */
[----:B------:R-:W-:-:S02]  /*0200*/  ISETP.LT.AND P4, PT, R8, 0x100000, !P0 ;  /* 0x001000000800780c */ /* 0x000fc40004781270 */
[----:B------:R-:W-:Y:S02]  /*0210*/  ISETP.LT.AND P3, PT, R4, 0x100000, !P0 ;  /* 0x001000000400780c */ /* 0x000fe40004761270 */
[----:B------:R-:W-:Y:S02]  /*0220*/  ISETP.LT.AND P2, PT, R6, 0x100000, !P0 ;  /* 0x001000000600780c */ /* 0x000fe40004741270 */
[----:B------:R-:W-:Y:S01]  /*0230*/  ISETP.LT.AND P0, PT, R7, 0x100000, !P0 ;  /* 0x001000000700780c */ /* 0x000fe20004701270 */
[C---:B------:R-:W-:Y:S02]  /*0240*/  VIADD R7, R5.reuse, 0x90 ;  /* 0x0000009005077836 */ /* 0x040fe40000000000 */
[C---:B------:R-:W-:Y:S02]  /*0250*/  VIADD R9, R5.reuse, 0xd8 ;  /* 0x000000d805097836 */ /* 0x040fe40000000000 */
[C---:B------:R-:W-:Y:S02]  /*0260*/  VIADD R11, R5.reuse, 0x120 ;  /* 0x00000120050b7836 */ /* 0x040fe40000000000 */
[----:B------:R-:W-:-:S02]  /*0270*/  VIADD R13, R5, 0x168 ;  /* 0x00000168050d7836 */ /* 0x000fc40000000000 */
[C---:B------:R-:W-:Y:S02]  /*0280*/  VIADD R23, R5.reuse, 0x1b0 ;  /* 0x000001b005177836 */ /* 0x040fe40000000000 */
[C---:B------:R-:W-:Y:S02]  /*0290*/  VIADD R25, R5.reuse, 0x1f8 ;  /* 0x000001f805197836 */ /* 0x040fe40000000000 */
[----:B-1----:R-:W-:-:S04]  /*02a0*/  IMAD.WIDE R2, R5, 0x4, R16 ;  /* 0x0000000405027825 */ /* 0x002fc800078e0210 */
[----:B------:R-:W-:-:S04]  /*02b0*/  IMAD.WIDE R4, R7, 0x4, R16 ;  /* 0x0000000407047825 */ /* 0x000fc800078e0210 */
[----:B------:R-:W-:-:S04]  /*02c0*/  IMAD.WIDE R6, R9, 0x4, R16 ;  /* 0x0000000409067825 */ /* 0x000fc800078e0210 */
[----:B------:R-:W-:Y:S01]  /*02d0*/  IMAD.WIDE R8, R11, 0x4, R16 ;  /* 0x000000040b087825 */ /* 0x000fe200078e0210 */
[----:B------:R-:W-:-:S03]  /*02e0*/  CS2R R20, SRZ ;  /* 0x0000000000147805 */ /* 0x000fc6000001ff00 */
[----:B------:R-:W-:-:S03]  /*02f0*/  IMAD.WIDE R10, R13, 0x4, R16 ;  /* 0x000000040d0a7825 */ /* 0x000fc600078e0210 */
[----:B------:R1:W3:Y:S01]  /*0300*/  @P6 LDG.E.EL R20, desc[UR6][R4.64] ;  /* 0x0000000604146981 */ /* 0x0002e2000c2e1900 */
[--C-:B------:R-:W-:Y:S01]  /*0310*/  IMAD.WIDE R12, R23, 0x4, R16.reuse ;  /* 0x00000004170c7825 */ /* 0x100fe200078e0210 */
[----:B------:R-:W-:Y:S02]  /*0320*/  CS2R R22, SRZ ;  /* 0x0000000000167805 */ /* 0x000fe4000001ff00 */
[----:B------:R-:W4:Y:S01]  /*0330*/  @P5 LDG.E.EL R21, desc[UR6][R6.64] ;  /* 0x0000000606155981 */ /* 0x000f22000c2e1900 */
[----:B------:R-:W-:Y:S01]  /*0340*/  IMAD.WIDE R16, R25, 0x4, R16 ;  /* 0x0000000419107825 */ /* 0x000fe200078e0210 */
[----:B------:R-:W-:Y:S02]  /*0350*/  CS2R R24, SRZ ;  /* 0x0000000000187805 */ /* 0x000fe4000001ff00 */
[----:B------:R-:W5:Y:S01]  /*0360*/  @P4 LDG.E.EL R22, desc[UR6][R8.64] ;  /* 0x0000000608164981 */ /* 0x000f62000c2e1900 */
[----:B------:R-:W-:-:S03]  /*0370*/  IMAD.MOV.U32 R26, RZ, RZ, RZ ;  /* 0x000000ffff1a7224 */ /* 0x000fc600078e00ff */
[----:B------:R-:W5:Y:S04]  /*0380*/  @P3 LDG.E.EL R24, desc[UR6][R10.64] ;  /* 0x000000060a183981 */ /* 0x000f68000c2e1900 */
[----:B------:R1:W5:Y:S04]  /*0390*/  @P2 LDG.E.EL R23, desc[UR6][R12.64] ;  /* 0x000000060c172981 */ /* 0x000368000c2e1900 */
[----:B------:R1:W5:Y:S04]  /*03a0*/  @P1 LDG.E.EL R26, desc[UR6][R2.64] ;  /* 0x00000006021a1981 */ /* 0x000368000c2e1900 */
[----:B------:R-:W5:Y:S01]  /*03b0*/  @P0 LDG.E.EL R25, desc[UR6][R16.64] ;  /* 0x0000000610190981 */ /* 0x000f62000c2e1900 */
[----:B------:R-:W1:Y:S01]  /*03c0*/  S2R R27, SR_TID.X ;  /* 0x00000000001b7919 */ /* 0x000e620000002100 */
[----:B------:R-:W1:Y:S01]  /*03d0*/  S2UR UR5, SR_CgaCtaId ;  /* 0x00000000000579c3 */ /* 0x000e620000008800 */
[----:B------:R-:W-:Y:S01]  /*03e0*/  UMOV UR4, 0x400 ;  /* 0x0000040000047882 */ /* 0x000fe20000000000 */
[----:B-1----:R-:W-:Y:S01]  /*03f0*/  IMAD.SHL.U32 R4, R27, 0x40, RZ ;  /* 0x000000401b047824 */ /* 0x002fe200078e00ff */
[----:B------:R-:W-:-:S04]  /*0400*/  SHF.R.U32.HI R5, RZ, 0x4, R27 ;  /* 0x00000004ff057819 */ /* 0x000fc8000001161b */
[----:B------:R-:W-:Y:S02]  /*0410*/  SGXT.U32 R5, R5, 0x3 ;  /* 0x000000030505781a */ /* 0x000fe40000000000 */
[----:B------:R-:W-:Y:S01]  /*0420*/  LOP3.LUT R4, R4, 0x3c0, RZ, 0xc0, !PT ;  /* 0x000003c004047812 */ /* 0x000fe200078ec0ff */
[----:B0-----:R-:W-:-:S03]  /*0430*/  UPRMT UR4, UR5, 0x654, UR4 ;  /* 0x0000065405047896 */ /* 0x001fc60008000004 */
[----:B------:R-:W-:-:S04]  /*0440*/  LOP3.LUT R5, R4, R5, RZ, 0xfc, !PT ;  /* 0x0000000504057212 */ /* 0x000fc800078efcff */
[----:B------:R-:W-:-:S04]  /*0450*/  LEA.HI R5, R4, R5, RZ, 0x1c ;  /* 0x0000000504057211 */ /* 0x000fc800078fe0ff */
[----:B------:R-:W-:Y:S01]  /*0460*/  LEA R13, R5, UR4, 0x2 ;  /* 0x00000004050d7c11 */ /* 0x000fe2000f8e10ff */
[----:B------:R-:W-:Y:S01]  /*0470*/  IMAD.SHL.U32 R8, R27, 0x4, RZ ;  /* 0x000000041b087824 */ /* 0x000fe200078e00ff */
[----:B------:R-:W-:-:S04]  /*0480*/  SHF.R.U32.HI R2, RZ, 0x2, R27 ;  /* 0x00000002ff027819 */ /* 0x000fc8000001161b */
[----:B------:R-:W-:Y:S02]  /*0490*/  LOP3.LUT R8, R8, 0x1fc, RZ, 0xc0, !PT ;  /* 0x000001fc08087812 */ /* 0x000fe400078ec0ff */
[----:B------:R-:W-:-:S05]  /*04a0*/  LOP3.LUT R3, R2, 0x1c, RZ, 0xc0, !PT ;  /* 0x0000001c02037812 */ /* 0x000fca00078ec0ff */
[----:B------:R-:W-:-:S05]  /*04b0*/  IMAD.IADD R3, R8, 0x1, R3 ;  /* 0x0000000108037824 */ /* 0x000fca00078e0203 */
[----:B------:R-:W-:Y:S01]  /*04c0*/  LEA R4, R3, UR4, 0x2 ;  /* 0x0000000403047c11 */ /* 0x000fe2000f8e10ff */
[----:B------:R-:W-:Y:S01]  /*04d0*/  IMAD.SHL.U32 R18, R18, 0x4, RZ ;  /* 0x0000000412127824 */ /* 0x000fe200078e00ff */
[----:B------:R-:W0:Y:S04]  /*04e0*/  LDC.64 R2, c[0x0][0x218] ;  /* 0x00008600ff027b82 */ /* 0x000e280000000a00 */
[----:B------:R-:W-:-:S04]  /*04f0*/  LOP3.LUT R18, R19, 0x3c, R18, 0xf8, !PT ;  /* 0x0000003c13127812 */ /* 0x000fc800078ef812 */
[----:B------:R-:W-:-:S04]  /*0500*/  SHF.R.S32.HI R9, RZ, 0x1f, R18 ;  /* 0x0000001fff097819 */ /* 0x000fc80000011412 */
[----:B------:R-:W-:-:S04]  /*0510*/  LEA.HI R9, R9, R18, RZ, 0xa ;  /* 0x0000001209097211 */ /* 0x000fc800078f50ff */
[----:B------:R-:W-:Y:S02]  /*0520*/  LOP3.LUT R11, R9, 0xfffffc00, RZ, 0xc0, !PT ;  /* 0xfffffc00090b7812 */ /* 0x000fe400078ec0ff */
[----:B------:R-:W-:Y:S02]  /*0530*/  LOP3.LUT R12, R8, 0x200, RZ, 0xfc, !PT ;  /* 0x00000200080c7812 */ /* 0x000fe400078efcff */
[----:B------:R-:W-:Y:S01]  /*0540*/  SHF.R.S32.HI R10, RZ, 0xa, R9 ;  /* 0x0000000aff0a7819 */ /* 0x000fe20000011409 */
[C---:B------:R-:W-:Y:S01]  /*0550*/  IMAD.IADD R11, R18.reuse, 0x1, -R11 ;  /* 0x00000001120b7824 */ /* 0x040fe200078e0a0b */
[----:B------:R-:W-:Y:S02]  /*0560*/  ISETP.GE.AND P0, PT, R18, 0x100000, PT ;  /* 0x001000001200780c */ /* 0x000fe40003f06270 */
[----:B------:R-:W-:Y:S02]  /*0570*/  LOP3.LUT R9, R15, R0, RZ, 0xfc, !PT ;  /* 0x000000000f097212 */ /* 0x000fe400078efcff */
[----:B------:R-:W-:-:S02]  /*0580*/  LOP3.LUT R0, R15, 0x8, R0, 0xfe, !PT ;  /* 0x000000080f007812 */ /* 0x000fc400078efe00 */
[----:B------:R-:W-:Y:S01]  /*0590*/  SHF.R.U32.HI R12, RZ, 0x4, R12 ;  /* 0x00000004ff0c7819 */ /* 0x000fe2000001160c */
[----:B------:R-:W-:Y:S01]  /*05a0*/  IMAD R10, R10, 0x2400, R11 ;  /* 0x000024000a0a7824 */ /* 0x000fe200078e020b */
[C---:B------:R-:W-:Y:S02]  /*05b0*/  ISETP.LT.AND P1, PT, R9.reuse, 0x9, !P0 ;  /* 0x000000090900780c */ /* 0x040fe40004721270 */
[----:B------:R-:W-:Y:S02]  /*05c0*/  ISETP.LT.AND P0, PT, R0, 0x9, !P0 ;  /* 0x000000090000780c */ /* 0x000fe40004701270 */
[----:B------:R-:W-:Y:S01]  /*05d0*/  LOP3.LUT R11, R12, 0x3c, RZ, 0xc0, !PT ;  /* 0x0000003c0c0b7812 */ /* 0x000fe200078ec0ff */
[----:B------:R-:W-:-:S04]  /*05e0*/  IMAD R9, R9, 0x400, R10 ;  /* 0x0000040009097824 */ /* 0x000fc800078e020a */
[----:B------:R-:W-:Y:S02]  /*05f0*/  IMAD.IADD R11, R8, 0x1, R11 ;  /* 0x00000001080b7824 */ /* 0x000fe400078e020b */
[----:B0-----:R-:W-:-:S03]  /*0600*/  IMAD.WIDE R8, R9, 0x4, R2 ;  /* 0x0000000409087825 */ /* 0x001fc600078e0202 */
[----:B------:R-:W-:Y:S01]  /*0610*/  LEA R11, R11, UR4, 0x2 ;  /* 0x000000040b0b7c11 */ /* 0x000fe2000f8e10ff */
[----:B--2---:R-:W-:Y:S04]  /*0620*/  STS [R13+0x20], R14 ;  /* 0x0000200e0d007388 */ /* 0x004fe80000000800 */
[----:B---3--:R-:W-:Y:S04]  /*0630*/  STS [R13+0x40], R20 ;  /* 0x000040140d007388 */ /* 0x008fe80000000800 */
[----:B----4-:R-:W-:Y:S04]  /*0640*/  STS [R13+0x60], R21 ;  /* 0x000060150d007388 */ /* 0x010fe80000000800 */
[----:B-----5:R-:W-:Y:S04]  /*0650*/  STS [R13+0x80], R22 ;  /* 0x000080160d007388 */ /* 0x020fe80000000800 */
[----:B------:R-:W-:Y:S04]  /*0660*/  STS [R13+0xa0], R24 ;  /* 0x0000a0180d007388 */ /* 0x000fe80000000800 */
[----:B------:R-:W-:Y:S04]  /*0670*/  STS [R13+0xc0], R23 ;  /* 0x0000c0170d007388 */ /* 0x000fe80000000800 */
[----:B------:R-:W-:Y:S04]  /*0680*/  STS [R13], R26 ;  /* 0x0000001a0d007388 */ /* 0x000fe80000000800 */
[----:B------:R-:W-:Y:S01]  /*0690*/  STS [R13+0xe0], R25 ;  /* 0x0000e0190d007388 */ /* 0x000fe20000000800 */
[----:B------:R-:W-:Y:S06]  /*06a0*/  BAR.SYNC.DEFER_BLOCKING 0x0 ;  /* 0x0000000000007b1d */ /* 0x000fec0000010000 */
[----:B------:R-:W0:Y:S04]  /*06b0*/  LDS.128 R4, [R4] ;  /* 0x0000000004047984 */ /* 0x000e280000000c00 */
[----:B0-----:R0:W-:Y:S02]  /*06c0*/  @P1 STG.E.128 desc[UR6][R8.64], R4 ;  /* 0x0000000408001986 */ /* 0x0011e4000c101d06 */
[----:B0-----:R-:W-:Y:S05]  /*06d0*/  @!P0 EXIT ;  /* 0x000000000000894d */ /* 0x001fea0003800000 */
[----:B------:R-:W1:Y:S01]  /*06e0*/  LDS.128 R12, [R11+0x800] ;  /* 0x000800000b0c7984 */ /* 0x000e620000000c00 */
[----:B0-----:R-:W-:-:S04]  /*06f0*/  IMAD R5, R0, 0x400, R10 ;  /* 0x0000040000057824 */ /* 0x001fc800078e020a */
[----:B------:R-:W-:-:S05]  /*0700*/  IMAD.WIDE R2, R5, 0x4, R2 ;  /* 0x0000000405027825 */ /* 0x000fca00078e0202 */
[----:B-1----:R-:W-:Y:S01]  /*0710*/  STG.E.128 desc[UR6][R2.64], R12 ;  /* 0x0000000c02007986 */ /* 0x002fe2000c101d06 */
[----:B------:R-:W-:Y:S05]  /*0720*/  EXIT ;  /* 0x000000000000794d */ /* 0x000fea0003800000 */
.L_x_0:
[----:B------:R-:W-:-:S00]  /*0730*/  BRA `(.L_x_0) ;  /* 0xfffffffc00fc7947 */ /* 0x000fc0000383ffff */
[----:B------:R-:W-:-:S00]  /*0740*/  NOP ;  /* 0x0000000000007918 */ /* 0x000fc00000000000 */
        /* <DEDUP_REMOVED lines=11> */
.L_x_1:


//--------------------- .nv.shared.triton_poi_fused_6 --------------------------
	.section	.nv.shared.triton_poi_fused_6,"aw",@nobits
	.sectionflags	@""
	.align	16
	.zero		1024


//--------------------- .nv.constant0.triton_poi_fused_6 --------------------------
	.section	.nv.constant0.triton_poi_fused_6,"a",@progbits
	.sectionflags	@""
	.align	4
.nv.constant0.triton_poi_fused_6:
	.zero		552
